//
// Generated by NVIDIA NVVM Compiler
//
// Compiler Build ID: CL-36424714
// Cuda compilation tools, release 13.0, V13.0.88
// Based on NVVM 20.0.0
//

.version 9.0
.target sm_100
.address_size 64

	// .globl	_Z12mandelKernelPiffffiii
.extern .func  (.param .b32 func_retval0) vprintf
(
	.param .b64 vprintf_param_0,
	.param .b64 vprintf_param_1
)
;
.global .align 1 .b8 $str[81] = {98, 108, 111, 99, 107, 73, 100, 120, 46, 120, 58, 37, 100, 44, 32, 116, 104, 114, 101, 97, 100, 73, 100, 120, 46, 120, 58, 37, 100, 44, 32, 98, 108, 111, 99, 107, 73, 100, 120, 46, 121, 58, 37, 100, 44, 32, 116, 104, 114, 101, 97, 100, 73, 100, 120, 46, 121, 58, 37, 100, 32, 116, 104, 105, 115, 88, 58, 37, 100, 44, 32, 116, 104, 105, 115, 89, 58, 37, 100, 10};

.visible .entry _Z12mandelKernelPiffffiii(
	.param .u64 .ptr .align 1 _Z12mandelKernelPiffffiii_param_0,
	.param .f32 _Z12mandelKernelPiffffiii_param_1,
	.param .f32 _Z12mandelKernelPiffffiii_param_2,
	.param .f32 _Z12mandelKernelPiffffiii_param_3,
	.param .f32 _Z12mandelKernelPiffffiii_param_4,
	.param .u32 _Z12mandelKernelPiffffiii_param_5,
	.param .u32 _Z12mandelKernelPiffffiii_param_6,
	.param .u32 _Z12mandelKernelPiffffiii_param_7
)
{
	.local .align 8 .b8 	__local_depot0[24];
	.reg .b64 	%SP;
	.reg .b64 	%SPL;
	.reg .pred 	%p<7>;
	.reg .b32 	%r<21>;
	.reg .b32 	%f<27>;
	.reg .b64 	%rd<9>;

	mov.u64 	%SPL, __local_depot0;
	cvta.local.u64 	%SP, %SPL;
	ld.param.u64 	%rd1, [_Z12mandelKernelPiffffiii_param_0];
	ld.param.f32 	%f15, [_Z12mandelKernelPiffffiii_param_1];
	ld.param.f32 	%f16, [_Z12mandelKernelPiffffiii_param_2];
	ld.param.f32 	%f17, [_Z12mandelKernelPiffffiii_param_3];
	ld.param.f32 	%f18, [_Z12mandelKernelPiffffiii_param_4];
	ld.param.u32 	%r7, [_Z12mandelKernelPiffffiii_param_5];
	ld.param.u32 	%r5, [_Z12mandelKernelPiffffiii_param_7];
	add.u64 	%rd2, %SP, 0;
	add.u64 	%rd3, %SPL, 0;
	mov.u32 	%r8, %ctaid.x;
	mov.u32 	%r9, %ntid.x;
	mov.u32 	%r10, %tid.x;
	mad.lo.s32 	%r11, %r8, %r9, %r10;
	mov.u32 	%r12, %ctaid.y;
	mov.u32 	%r13, %ntid.y;
	mov.u32 	%r14, %tid.y;
	mad.lo.s32 	%r15, %r12, %r13, %r14;
	st.local.v2.u32 	[%rd3], {%r8, %r10};
	st.local.v2.u32 	[%rd3+8], {%r12, %r14};
	st.local.v2.u32 	[%rd3+16], {%r11, %r15};
	mov.u64 	%rd4, $str;
	cvta.global.u64 	%rd5, %rd4;
	{ // callseq 0, 0
	.param .b64 param0;
	st.param.b64 	[param0], %rd5;
	.param .b64 param1;
	st.param.b64 	[param1], %rd2;
	.param .b32 retval0;
	call.uni (retval0), 
	vprintf, 
	(
	param0, 
	param1
	);
	ld.param.b32 	%r16, [retval0];
	} // callseq 0
	cvt.rn.f32.u32 	%f1, %r11;
	fma.rn.f32 	%f26, %f17, %f1, %f15;
	cvt.rn.f32.u32 	%f3, %r15;
	fma.rn.f32 	%f25, %f18, %f3, %f16;
	mad.lo.s32 	%r1, %r7, %r15, %r11;
	mul.f32 	%f24, %f26, %f26;
	mul.f32 	%f23, %f25, %f25;
	add.f32 	%f19, %f24, %f23;
	setp.gtu.f32 	%p1, %f19, 0f40800000;
	setp.lt.s32 	%p2, %r5, 1;
	mov.b32 	%r20, 0;
	or.pred  	%p3, %p1, %p2;
	@%p3 bra 	$L__BB0_3;
	mov.b32 	%r20, 0;
$L__BB0_2:
	sub.f32 	%f20, %f24, %f23;
	add.f32 	%f21, %f26, %f26;
	add.f32 	%f26, %f20, %f1;
	fma.rn.f32 	%f25, %f21, %f25, %f3;
	add.s32 	%r20, %r20, 1;
	mul.f32 	%f24, %f26, %f26;
	mul.f32 	%f23, %f25, %f25;
	add.f32 	%f22, %f24, %f23;
	setp.le.f32 	%p4, %f22, 0f40800000;
	setp.lt.s32 	%p5, %r20, %r5;
	and.pred  	%p6, %p4, %p5;
	@%p6 bra 	$L__BB0_2;
$L__BB0_3:
	cvta.to.global.u64 	%rd6, %rd1;
	mul.wide.s32 	%rd7, %r1, 4;
	add.s64 	%rd8, %rd6, %rd7;
	st.global.u32 	[%rd8], %r20;
	ret;

}


// ===== COMPILED SASS (sm_100) =====

	.target	sm_100

	.elftype	@"ET_EXEC"


//--------------------- .note.nv.tkinfo           --------------------------
	.section	.note.nv.tkinfo,"",@"SHT_NOTE"
	.sectionflags	@"SHF_NOTE_NV_TKINFO"
	.tkinfo
        /*0018*/ 	.word	0x00000002
        /*0030*/ 	.string	""
        /*0030*/ 	.string	"ptxas"
        /*0030*/ 	.string	"Cuda compilation tools, release 13.0, V13.0.88"
        /*0030*/ 	.string	"Build cuda_13.0.r13.0/compiler.36424714_0"
        /*0030*/ 	.string	"-arch sm_100 -m 64 "



//--------------------- .note.nv.cuinfo           --------------------------
	.section	.note.nv.cuinfo,"",@"SHT_NOTE"
	.sectionflags	@"SHF_NOTE_NV_CUINFO"
        /*0018*/ 	.short	0x0002
        /*001a*/ 	.short	0x0064
        /*001c*/ 	.short	0x0082
	.zero		2


//--------------------- .nv.info                  --------------------------
	.section	.nv.info,"",@"SHT_CUDA_INFO"
	.align	4


	//----- nvinfo : EIATTR_REGCOUNT
	.align		4
        /*0000*/ 	.byte	0x04, 0x2f
        /*0002*/ 	.short	(.L_2 - .L_1)
	.align		4
.L_1:
        /*0004*/ 	.word	index@(_Z12mandelKernelPiffffiii)
        /*0008*/ 	.word	0x00000018


	//----- nvinfo : EIATTR_FRAME_SIZE
	.align		4
.L_2:
        /*000c*/ 	.byte	0x04, 0x11
        /*000e*/ 	.short	(.L_4 - .L_3)
	.align		4
.L_3:
        /*0010*/ 	.word	index@(_Z12mandelKernelPiffffiii)
        /*0014*/ 	.word	0x00000018


	//----- nvinfo : EIATTR_MIN_STACK_SIZE
	.align		4
.L_4:
        /*0018*/ 	.byte	0x04, 0x12
        /*001a*/ 	.short	(.L_6 - .L_5)
	.align		4
.L_5:
        /*001c*/ 	.word	index@(_Z12mandelKernelPiffffiii)
        /*0020*/ 	.word	0x00000018
.L_6:


//--------------------- .nv.compat                --------------------------
	.section	.nv.compat,"",@"SHT_CUDA_COMPAT_INFO"
	.align	4
        /*0000*/ 	.byte	0x02, 0x09, 0x00, 0x00, 0x02, 0x02, 0x01, 0x00, 0x02, 0x05, 0x05, 0x00, 0x03, 0x07, 0x01, 0x01
        /*0010*/ 	.byte	0x02, 0x03, 0x00, 0x00, 0x02, 0x06, 0x01, 0x00, 0x04, 0x0b, 0x08, 0x00, 0x01, 0x00, 0x00, 0x00
        /*0020*/ 	.byte	0x00, 0x00, 0x00, 0x00


//--------------------- .nv.info._Z12mandelKernelPiffffiii --------------------------
	.section	.nv.info._Z12mandelKernelPiffffiii,"",@"SHT_CUDA_INFO"
	.sectionflags	@""
	.align	4


	//----- nvinfo : EIATTR_CUDA_API_VERSION
	.align		4
        /*0000*/ 	.byte	0x04, 0x37
        /*0002*/ 	.short	(.L_8 - .L_7)
.L_7:
        /*0004*/ 	.word	0x00000082


	//----- nvinfo : EIATTR_KPARAM_INFO
	.align		4
.L_8:
        /*0008*/ 	.byte	0x04, 0x17
        /*000a*/ 	.short	(.L_10 - .L_9)
.L_9:
        /*000c*/ 	.word	0x00000000
        /*0010*/ 	.short	0x0007
        /*0012*/ 	.short	0x0020
        /*0014*/ 	.byte	0x00, 0xf0, 0x11, 0x00


	//----- nvinfo : EIATTR_KPARAM_INFO
	.align		4
.L_10:
        /*0018*/ 	.byte	0x04, 0x17
        /*001a*/ 	.short	(.L_12 - .L_11)
.L_11:
        /*001c*/ 	.word	0x00000000
        /*0020*/ 	.short	0x0006
        /*0022*/ 	.short	0x001c
        /*0024*/ 	.byte	0x00, 0xf0, 0x11, 0x00


	//----- nvinfo : EIATTR_KPARAM_INFO
	.align		4
.L_12:
        /*0028*/ 	.byte	0x04, 0x17
        /*002a*/ 	.short	(.L_14 - .L_13)
.L_13:
        /*002c*/ 	.word	0x00000000
        /*0030*/ 	.short	0x0005
        /*0032*/ 	.short	0x0018
        /*0034*/ 	.byte	0x00, 0xf0, 0x11, 0x00


	//----- nvinfo : EIATTR_KPARAM_INFO
	.align		4
.L_14:
        /*0038*/ 	.byte	0x04, 0x17
        /*003a*/ 	.short	(.L_16 - .L_15)
.L_15:
        /*003c*/ 	.word	0x00000000
        /*0040*/ 	.short	0x0004
        /*0042*/ 	.short	0x0014
        /*0044*/ 	.byte	0x00, 0xf0, 0x11, 0x00


	//----- nvinfo : EIATTR_KPARAM_INFO
	.align		4
.L_16:
        /*0048*/ 	.byte	0x04, 0x17
        /*004a*/ 	.short	(.L_18 - .L_17)
.L_17:
        /*004c*/ 	.word	0x00000000
        /*0050*/ 	.short	0x0003
        /*0052*/ 	.short	0x0010
        /*0054*/ 	.byte	0x00, 0xf0, 0x11, 0x00


	//----- nvinfo : EIATTR_KPARAM_INFO
	.align		4
.L_18:
        /*0058*/ 	.byte	0x04, 0x17
        /*005a*/ 	.short	(.L_20 - .L_19)
.L_19:
        /*005c*/ 	.word	0x00000000
        /*0060*/ 	.short	0x0002
        /*0062*/ 	.short	0x000c
        /*0064*/ 	.byte	0x00, 0xf0, 0x11, 0x00


	//----- nvinfo : EIATTR_KPARAM_INFO
	.align		4
.L_20:
        /*0068*/ 	.byte	0x04, 0x17
        /*006a*/ 	.short	(.L_22 - .L_21)
.L_21:
        /*006c*/ 	.word	0x00000000
        /*0070*/ 	.short	0x0001
        /*0072*/ 	.short	0x0008
        /*0074*/ 	.byte	0x00, 0xf0, 0x11, 0x00


	//----- nvinfo : EIATTR_KPARAM_INFO
	.align		4
.L_22:
        /*0078*/ 	.byte	0x04, 0x17
        /*007a*/ 	.short	(.L_24 - .L_23)
.L_23:
        /*007c*/ 	.word	0x00000000
        /*0080*/ 	.short	0x0000
        /*0082*/ 	.short	0x0000
        /*0084*/ 	.byte	0x00, 0xf5, 0x21, 0x00


	//----- nvinfo : EIATTR_SPARSE_MMA_MASK
	.align		4
.L_24:
        /*0088*/ 	.byte	0x03, 0x50
        /*008a*/ 	.short	0x0000


	//----- nvinfo : EIATTR_MAXREG_COUNT
	.align		4
        /*008c*/ 	.byte	0x03, 0x1b
        /*008e*/ 	.short	0x00ff


	//----- nvinfo : EIATTR_EXTERNS
	.align		4
        /*0090*/ 	.byte	0x04, 0x0f
        /*0092*/ 	.short	(.L_26 - .L_25)


	//   ....[0]....
	.align		4
.L_25:
        /*0094*/ 	.word	index@(vprintf)


	//----- nvinfo : EIATTR_MERCURY_ISA_VERSION
	.align		4
.L_26:
        /*0098*/ 	.byte	0x03, 0x5f
        /*009a*/ 	.short	0x0101


	//----- nvinfo : EIATTR_VRC_CTA_INIT_COUNT
	.align		4
        /*009c*/ 	.byte	0x02, 0x4a
	.zero		1
	.zero		1


	//----- nvinfo : EIATTR_SYSCALL_OFFSETS
	.align		4
        /*00a0*/ 	.byte	0x04, 0x46
        /*00a2*/ 	.short	(.L_28 - .L_27)


	//   ....[0]....
.L_27:
        /*00a4*/ 	.word	0x00000170


	//----- nvinfo : EIATTR_EXIT_INSTR_OFFSETS
	.align		4
.L_28:
        /*00a8*/ 	.byte	0x04, 0x1c
        /*00aa*/ 	.short	(.L_30 - .L_29)


	//   ....[0]....
.L_29:
        /*00ac*/ 	.word	0x000003c0


	//----- nvinfo : EIATTR_CRS_STACK_SIZE
	.align		4
.L_30:
        /*00b0*/ 	.byte	0x04, 0x1e
        /*00b2*/ 	.short	(.L_32 - .L_31)
.L_31:
        /*00b4*/ 	.word	0x00000000


	//----- nvinfo : EIATTR_CBANK_PARAM_SIZE
	.align		4
.L_32:
        /*00b8*/ 	.byte	0x03, 0x19
        /*00ba*/ 	.short	0x0024


	//----- nvinfo : EIATTR_PARAM_CBANK
	.align		4
        /*00bc*/ 	.byte	0x04, 0x0a
        /*00be*/ 	.short	(.L_34 - .L_33)
	.align		4
.L_33:
        /*00c0*/ 	.word	index@(.nv.constant0._Z12mandelKernelPiffffiii)
        /*00c4*/ 	.short	0x0380
        /*00c6*/ 	.short	0x0024


	//----- nvinfo : EIATTR_SW_WAR
	.align		4
.L_34:
        /*00c8*/ 	.byte	0x04, 0x36
        /*00ca*/ 	.short	(.L_36 - .L_35)
.L_35:
        /*00cc*/ 	.word	0x00000008
.L_36:


//--------------------- .nv.callgraph             --------------------------
	.section	.nv.callgraph,"",@"SHT_CUDA_CALLGRAPH"
	.align	4
	.sectionentsize	8
	.align		4
        /*0000*/ 	.word	0x00000000
	.align		4
        /*0004*/ 	.word	0xffffffff
	.align		4
        /*0008*/ 	.word	index@(_Z12mandelKernelPiffffiii)
	.align		4
        /*000c*/ 	.word	index@(vprintf)
	.align		4
        /*0010*/ 	.word	0x00000000
	.align		4
        /*0014*/ 	.word	0xfffffffe
	.align		4
        /*0018*/ 	.word	0x00000000
	.align		4
        /*001c*/ 	.word	0xfffffffd
	.align		4
        /*0020*/ 	.word	0x00000000
	.align		4
        /*0024*/ 	.word	0xfffffffc


//--------------------- .nv.constant4             --------------------------
	.section	.nv.constant4,"a",@progbits
	.align	8
	.align		8
.nv.constant4:
        /*0000*/ 	.dword	vprintf
	.align		8
        /*0008*/ 	.dword	$str


//--------------------- .text._Z12mandelKernelPiffffiii --------------------------
	.section	.text._Z12mandelKernelPiffffiii,"ax",@progbits
	.align	128
        .global         _Z12mandelKernelPiffffiii
        .type           _Z12mandelKernelPiffffiii,@function
        .size           _Z12mandelKernelPiffffiii,(.L_x_5 - _Z12mandelKernelPiffffiii)
        .other          _Z12mandelKernelPiffffiii,@"STO_CUDA_ENTRY STV_DEFAULT"
_Z12mandelKernelPiffffiii:
.text._Z12mandelKernelPiffffiii:
[----:B------:R-:W0:Y:S01]  /*0000*/  LDC R1, c[0x0][0x37c] ;  /* 0x0000df00ff017b82 */ /* 0x000e220000000800 */
[----:B------:R-:W1:Y:S01]  /*0010*/  S2R R8, SR_CTAID.X ;  /* 0x0000000000087919 */ /* 0x000e620000002500 */
[----:B------:R-:W2:Y:S01]  /*0020*/  LDCU UR5, c[0x0][0x2fc] ;  /* 0x00005f80ff0577ac */ /* 0x000ea20008000800 */
[----:B0-----:R-:W-:Y:S01]  /*0030*/  IADD3 R1, PT, PT, R1, -0x18, RZ ;  /* 0xffffffe801017810 */ /* 0x001fe20007ffe0ff */
[----:B------:R-:W1:Y:S01]  /*0040*/  S2R R9, SR_TID.X ;  /* 0x0000000000097919 */ /* 0x000e620000002100 */
[----:B------:R-:W1:Y:S01]  /*0050*/  LDCU UR6, c[0x0][0x360] ;  /* 0x00006c00ff0677ac */ /* 0x000e620008000800 */
[----:B------:R-:W-:Y:S01]  /*0060*/  MOV R0, 0x0 ;  /* 0x0000000000007802 */ /* 0x000fe20000000f00 */
[----:B------:R-:W0:Y:S01]  /*0070*/  S2R R10, SR_CTAID.Y ;  /* 0x00000000000a7919 */ /* 0x000e220000002600 */
[----:B------:R-:W0:Y:S02]  /*0080*/  LDCU UR7, c[0x0][0x364] ;  /* 0x00006c80ff0777ac */ /* 0x000e240008000800 */
[----:B------:R3:W4:Y:S01]  /*0090*/  LDC.64 R2, c[0x4][R0] ;  /* 0x0100000000027b82 */ /* 0x0007220000000a00 */
[----:B------:R-:W0:Y:S01]  /*00a0*/  S2R R11, SR_TID.Y ;  /* 0x00000000000b7919 */ /* 0x000e220000002200 */
[----:B------:R-:W5:Y:S02]  /*00b0*/  LDCU UR4, c[0x0][0x2f8] ;  /* 0x00005f00ff0477ac */ /* 0x000f640008000800 */
[----:B-----5:R-:W-:-:S04]  /*00c0*/  IADD3 R6, P0, PT, R1, UR4, RZ ;  /* 0x0000000401067c10 */ /* 0x020fc8000ff1e0ff */
[----:B--2---:R-:W-:Y:S01]  /*00d0*/  IADD3.X R7, PT, PT, RZ, UR5, RZ, P0, !PT ;  /* 0x00000005ff077c10 */ /* 0x004fe200087fe4ff */
[----:B-1----:R-:W-:Y:S01]  /*00e0*/  IMAD R16, R8, UR6, R9 ;  /* 0x0000000608107c24 */ /* 0x002fe2000f8e0209 */
[----:B------:R3:W-:Y:S01]  /*00f0*/  STL.64 [R1], R8 ;  /* 0x0000000801007387 */ /* 0x0007e20000100a00 */
[----:B0-----:R-:W-:-:S03]  /*0100*/  IMAD R17, R10, UR7, R11 ;  /* 0x000000070a117c24 */ /* 0x001fc6000f8e020b */
[----:B------:R3:W-:Y:S01]  /*0110*/  STL.64 [R1+0x8], R10 ;  /* 0x0000080a01007387 */ /* 0x0007e20000100a00 */
[----:B------:R-:W0:Y:S03]  /*0120*/  LDCU.64 UR6, c[0x4][0x8] ;  /* 0x01000100ff0677ac */ /* 0x000e260008000a00 */
[----:B------:R3:W-:Y:S01]  /*0130*/  STL.64 [R1+0x10], R16 ;  /* 0x0000101001007387 */ /* 0x0007e20000100a00 */
[----:B0-----:R-:W-:Y:S02]  /*0140*/  MOV R4, UR6 ;  /* 0x0000000600047c02 */ /* 0x001fe40008000f00 */
[----:B---34-:R-:W-:-:S07]  /*0150*/  MOV R5, UR7 ;  /* 0x0000000700057c02 */ /* 0x018fce0008000f00 */
[----:B------:R-:W-:-:S07]  /*0160*/  LEPC R20, `(.L_x_0) ;  /* 0x000000001014794e */ /* 0x000fce0000000000 */
[----:B------:R-:W-:Y:S05]  /*0170*/  CALL.ABS.NOINC R2 ;  /* 0x0000000002007343 */ /* 0x000fea0003c00000 */
.L_x_0:
[----:B------:R-:W0:Y:S01]  /*0180*/  LDC.64 R2, c[0x0][0x388] ;  /* 0x0000e200ff027b82 */ /* 0x000e220000000a00 */
[----:B------:R-:W0:Y:S01]  /*0190*/  LDCU.64 UR4, c[0x0][0x390] ;  /* 0x00007200ff0477ac */ /* 0x000e220008000a00 */
[----:B------:R-:W-:Y:S01]  /*01a0*/  I2FP.F32.U32 R5, R16 ;  /* 0x0000001000057245 */ /* 0x000fe20000201000 */
[----:B------:R-:W-:Y:S01]  /*01b0*/  BSSY.RECONVERGENT B0, `(.L_x_1) ;  /* 0x000001c000007945 */ /* 0x000fe20003800200 */
[----:B------:R-:W-:-:S04]  /*01c0*/  I2FP.F32.U32 R4, R17 ;  /* 0x0000001100047245 */ /* 0x000fc80000201000 */
[----:B------:R-:W1:Y:S08]  /*01d0*/  LDC R12, c[0x0][0x3a0] ;  /* 0x0000e800ff0c7b82 */ /* 0x000e700000000800 */
[----:B------:R-:W2:Y:S01]  /*01e0*/  LDC.64 R10, c[0x0][0x358] ;  /* 0x0000d600ff0a7b82 */ /* 0x000ea20000000a00 */
[----:B0-----:R-:W-:Y:S01]  /*01f0*/  FFMA R0, R5, UR4, R2 ;  /* 0x0000000405007c23 */ /* 0x001fe20008000002 */
[----:B------:R-:W-:Y:S01]  /*0200*/  FFMA R6, R4, UR5, R3 ;  /* 0x0000000504067c23 */ /* 0x000fe20008000003 */
[----:B------:R-:W0:Y:S05]  /*0210*/  LDCU UR4, c[0x0][0x398] ;  /* 0x00007300ff0477ac */ /* 0x000e2a0008000800 */
[----:B------:R-:W3:Y:S01]  /*0220*/  LDC.64 R2, c[0x0][0x380] ;  /* 0x0000e000ff027b82 */ /* 0x000ee20000000a00 */
[----:B------:R-:W-:Y:S01]  /*0230*/  FMUL R7, R0, R0 ;  /* 0x0000000000077220 */ /* 0x000fe20000400000 */
[----:B------:R-:W-:Y:S01]  /*0240*/  FMUL R8, R6, R6 ;  /* 0x0000000606087220 */ /* 0x000fe20000400000 */
[----:B-1----:R-:W-:-:S03]  /*0250*/  ISETP.GE.AND P0, PT, R12, 0x1, PT ;  /* 0x000000010c00780c */ /* 0x002fc60003f06270 */
[----:B------:R-:W-:-:S05]  /*0260*/  FADD R9, R7, R8 ;  /* 0x0000000807097221 */ /* 0x000fca0000000000 */
[----:B------:R-:W-:Y:S01]  /*0270*/  FSETP.GTU.OR P0, PT, R9, 4, !P0 ;  /* 0x408000000900780b */ /* 0x000fe2000470c400 */
[----:B------:R-:W-:Y:S02]  /*0280*/  HFMA2 R9, -RZ, RZ, 0, 0 ;  /* 0x00000000ff097431 */ /* 0x000fe400000001ff */
[----:B0-----:R-:W-:-:S10]  /*0290*/  IMAD R17, R17, UR4, R16 ;  /* 0x0000000411117c24 */ /* 0x001fd4000f8e0210 */
[----:B--2---:R-:W-:Y:S05]  /*02a0*/  @P0 BRA `(.L_x_2) ;  /* 0x0000000000300947 */ /* 0x004fea0003800000 */
[----:B------:R-:W-:-:S07]  /*02b0*/  MOV R9, RZ ;  /* 0x000000ff00097202 */ /* 0x000fce0000000f00 */
.L_x_3:
[----:B------:R-:W-:Y:S01]  /*02c0*/  FADD R8, -R8, R7 ;  /* 0x0000000708087221 */ /* 0x000fe20000000100 */
[----:B------:R-:W-:Y:S01]  /*02d0*/  FADD R7, R0, R0 ;  /* 0x0000000000077221 */ /* 0x000fe20000000000 */
[----:B------:R-:W-:Y:S02]  /*02e0*/  IADD3 R9, PT, PT, R9, 0x1, RZ ;  /* 0x0000000109097810 */ /* 0x000fe40007ffe0ff */
[----:B------:R-:W-:Y:S01]  /*02f0*/  FADD R0, R5, R8 ;  /* 0x0000000805007221 */ /* 0x000fe20000000000 */
[----:B------:R-:W-:Y:S01]  /*0300*/  FFMA R6, R7, R6, R4 ;  /* 0x0000000607067223 */ /* 0x000fe20000000004 */
[----:B------:R-:W-:Y:S02]  /*0310*/  ISETP.GE.AND P0, PT, R9, R12, PT ;  /* 0x0000000c0900720c */ /* 0x000fe40003f06270 */
[----:B------:R-:W-:Y:S01]  /*0320*/  FMUL R7, R0, R0 ;  /* 0x0000000000077220 */ /* 0x000fe20000400000 */
[----:B------:R-:W-:-:S04]  /*0330*/  FMUL R8, R6, R6 ;  /* 0x0000000606087220 */ /* 0x000fc80000400000 */
[----:B------:R-:W-:-:S05]  /*0340*/  FADD R13, R7, R8 ;  /* 0x00000008070d7221 */ /* 0x000fca0000000000 */
[----:B------:R-:W-:-:S13]  /*0350*/  FSETP.LE.AND P1, PT, R13, 4, PT ;  /* 0x408000000d00780b */ /* 0x000fda0003f23000 */
[----:B------:R-:W-:Y:S05]  /*0360*/  @!P0 BRA P1, `(.L_x_3) ;  /* 0xfffffffc00d48947 */ /* 0x000fea000083ffff */
.L_x_2:
[----:B------:R-:W-:Y:S05]  /*0370*/  BSYNC.RECONVERGENT B0 ;  /* 0x0000000000007941 */ /* 0x000fea0003800200 */
.L_x_1:
[----:B------:R-:W-:Y:S01]  /*0380*/  R2UR UR4, R10 ;  /* 0x000000000a0472ca */ /* 0x000fe200000e0000 */
[----:B---3--:R-:W-:Y:S01]  /*0390*/  IMAD.WIDE R2, R17, 0x4, R2 ;  /* 0x0000000411027825 */ /* 0x008fe200078e0202 */
[----:B------:R-:W-:-:S13]  /*03a0*/  R2UR UR5, R11 ;  /* 0x000000000b0572ca */ /* 0x000fda00000e0000 */
[----:B------:R-:W-:Y:S01]  /*03b0*/  STG.E desc[UR4][R2.64], R9 ;  /* 0x0000000902007986 */ /* 0x000fe2000c101904 */
[----:B------:R-:W-:Y:S05]  /*03c0*/  EXIT ;  /* 0x000000000000794d */ /* 0x000fea0003800000 */
.L_x_4:
[----:B------:R-:W-:-:S00]  /*03d0*/  BRA `(.L_x_4) ;  /* 0xfffffffc00fc7947 */ /* 0x000fc0000383ffff */
[----:B------:R-:W-:-:S00]  /*03e0*/  NOP ;  /* 0x0000000000007918 */ /* 0x000fc00000000000 */
        /* <DEDUP_REMOVED lines=9> */
.L_x_5:


//--------------------- .nv.global.init           --------------------------
	.section	.nv.global.init,"aw",@progbits
.nv.global.init:
	.type		$str,@object
	.size		$str,(.L_0 - $str)
$str:
        /*0000*/ 	.byte	0x62, 0x6c, 0x6f, 0x63, 0x6b, 0x49, 0x64, 0x78, 0x2e, 0x78, 0x3a, 0x25, 0x64, 0x2c, 0x20, 0x74
        /*0010*/ 	.byte	0x68, 0x72, 0x65, 0x61, 0x64, 0x49, 0x64, 0x78, 0x2e, 0x78, 0x3a, 0x25, 0x64, 0x2c, 0x20, 0x62
        /*0020*/ 	.byte	0x6c, 0x6f, 0x63, 0x6b, 0x49, 0x64, 0x78, 0x2e, 0x79, 0x3a, 0x25, 0x64, 0x2c, 0x20, 0x74, 0x68
        /*0030*/ 	.byte	0x72, 0x65, 0x61, 0x64, 0x49, 0x64, 0x78, 0x2e, 0x79, 0x3a, 0x25, 0x64, 0x20, 0x74, 0x68, 0x69
        /*0040*/ 	.byte	0x73, 0x58, 0x3a, 0x25, 0x64, 0x2c, 0x20, 0x74, 0x68, 0x69, 0x73, 0x59, 0x3a, 0x25, 0x64, 0x0a
        /*0050*/ 	.byte	0x00
.L_0:


//--------------------- .nv.shared.reserved.0     --------------------------
	.section	.nv.shared.reserved.0,"aw",@nobits
	.weak		__nv_reservedSMEM_offset_0_alias
	.size		__nv_reservedSMEM_offset_0_alias, 0, 64
	.other		__nv_reservedSMEM_offset_0_alias,@"STO_CUDA_RESERVED_SHARED STV_DEFAULT"
__nv_reservedSMEM_offset_0_alias:
	.zero		0
	.zero		64


//--------------------- .nv.constant0._Z12mandelKernelPiffffiii --------------------------
	.section	.nv.constant0._Z12mandelKernelPiffffiii,"a",@progbits
	.sectionflags	@""
	.align	4
.nv.constant0._Z12mandelKernelPiffffiii:
	.zero		932


//--------------------- SYMBOLS --------------------------

	.type		.nv.reservedSmem.offset0,@object
	.size		.nv.reservedSmem.offset0,0x4
	.type		vprintf,@function
